//
// Generated by NVIDIA NVVM Compiler
//
// Compiler Build ID: CL-36424714
// Cuda compilation tools, release 13.0, V13.0.88
// Based on NVVM 20.0.0
//

.version 9.0
.target sm_100
.address_size 64

	// .globl	_Z7sum_gpuiPiS_S_

.visible .entry _Z7sum_gpuiPiS_S_(
	.param .u32 _Z7sum_gpuiPiS_S__param_0,
	.param .u64 .ptr .align 1 _Z7sum_gpuiPiS_S__param_1,
	.param .u64 .ptr .align 1 _Z7sum_gpuiPiS_S__param_2,
	.param .u64 .ptr .align 1 _Z7sum_gpuiPiS_S__param_3
)
{
	.reg .pred 	%p<7>;
	.reg .b32 	%r<56>;
	.reg .b64 	%rd<25>;

	ld.param.u32 	%r12, [_Z7sum_gpuiPiS_S__param_0];
	ld.param.u64 	%rd4, [_Z7sum_gpuiPiS_S__param_1];
	ld.param.u64 	%rd5, [_Z7sum_gpuiPiS_S__param_2];
	ld.param.u64 	%rd6, [_Z7sum_gpuiPiS_S__param_3];
	cvta.to.global.u64 	%rd1, %rd6;
	cvta.to.global.u64 	%rd2, %rd5;
	cvta.to.global.u64 	%rd3, %rd4;
	mov.u32 	%r13, %ctaid.x;
	mov.u32 	%r14, %ntid.x;
	mov.u32 	%r15, %tid.x;
	mad.lo.s32 	%r54, %r13, %r14, %r15;
	mov.u32 	%r16, %nctaid.x;
	mul.lo.s32 	%r2, %r14, %r16;
	setp.ge.s32 	%p1, %r54, %r12;
	@%p1 bra 	$L__BB0_7;
	add.s32 	%r17, %r54, %r2;
	max.s32 	%r18, %r12, %r17;
	setp.lt.s32 	%p2, %r17, %r12;
	selp.u32 	%r19, 1, 0, %p2;
	add.s32 	%r20, %r17, %r19;
	sub.s32 	%r21, %r18, %r20;
	div.u32 	%r22, %r21, %r2;
	add.s32 	%r3, %r22, %r19;
	and.b32  	%r23, %r3, 3;
	setp.eq.s32 	%p3, %r23, 3;
	@%p3 bra 	$L__BB0_4;
	add.s32 	%r24, %r3, 1;
	and.b32  	%r25, %r24, 3;
	neg.s32 	%r52, %r25;
$L__BB0_3:
	.pragma "nounroll";
	mul.wide.s32 	%rd7, %r54, 4;
	add.s64 	%rd8, %rd1, %rd7;
	add.s64 	%rd9, %rd2, %rd7;
	add.s64 	%rd10, %rd3, %rd7;
	ld.global.u32 	%r26, [%rd10];
	ld.global.u32 	%r27, [%rd9];
	add.s32 	%r28, %r27, %r26;
	ld.global.u32 	%r29, [%rd8];
	add.s32 	%r30, %r28, %r29;
	st.global.u32 	[%rd8], %r30;
	add.s32 	%r54, %r54, %r2;
	add.s32 	%r52, %r52, 1;
	setp.ne.s32 	%p4, %r52, 0;
	@%p4 bra 	$L__BB0_3;
$L__BB0_4:
	setp.lt.u32 	%p5, %r3, 3;
	@%p5 bra 	$L__BB0_7;
	mul.wide.s32 	%rd15, %r2, 4;
	shl.b32 	%r51, %r2, 2;
$L__BB0_6:
	mul.wide.s32 	%rd11, %r54, 4;
	add.s64 	%rd12, %rd3, %rd11;
	ld.global.u32 	%r31, [%rd12];
	add.s64 	%rd13, %rd2, %rd11;
	ld.global.u32 	%r32, [%rd13];
	add.s32 	%r33, %r32, %r31;
	add.s64 	%rd14, %rd1, %rd11;
	ld.global.u32 	%r34, [%rd14];
	add.s32 	%r35, %r33, %r34;
	st.global.u32 	[%rd14], %r35;
	add.s64 	%rd16, %rd12, %rd15;
	ld.global.u32 	%r36, [%rd16];
	add.s64 	%rd17, %rd13, %rd15;
	ld.global.u32 	%r37, [%rd17];
	add.s32 	%r38, %r37, %r36;
	add.s64 	%rd18, %rd14, %rd15;
	ld.global.u32 	%r39, [%rd18];
	add.s32 	%r40, %r38, %r39;
	st.global.u32 	[%rd18], %r40;
	add.s64 	%rd19, %rd16, %rd15;
	ld.global.u32 	%r41, [%rd19];
	add.s64 	%rd20, %rd17, %rd15;
	ld.global.u32 	%r42, [%rd20];
	add.s32 	%r43, %r42, %r41;
	add.s64 	%rd21, %rd18, %rd15;
	ld.global.u32 	%r44, [%rd21];
	add.s32 	%r45, %r43, %r44;
	st.global.u32 	[%rd21], %r45;
	add.s64 	%rd22, %rd19, %rd15;
	ld.global.u32 	%r46, [%rd22];
	add.s64 	%rd23, %rd20, %rd15;
	ld.global.u32 	%r47, [%rd23];
	add.s32 	%r48, %r47, %r46;
	add.s64 	%rd24, %rd21, %rd15;
	ld.global.u32 	%r49, [%rd24];
	add.s32 	%r50, %r48, %r49;
	st.global.u32 	[%rd24], %r50;
	add.s32 	%r54, %r51, %r54;
	setp.lt.s32 	%p6, %r54, %r12;
	@%p6 bra 	$L__BB0_6;
$L__BB0_7:
	ret;

}


// ===== COMPILED SASS (sm_100) =====

	.target	sm_100

	.elftype	@"ET_EXEC"


//--------------------- .note.nv.tkinfo           --------------------------
	.section	.note.nv.tkinfo,"",@"SHT_NOTE"
	.sectionflags	@"SHF_NOTE_NV_TKINFO"
	.tkinfo
        /*0018*/ 	.word	0x00000002
        /*0030*/ 	.string	""
        /*0030*/ 	.string	"ptxas"
        /*0030*/ 	.string	"Cuda compilation tools, release 13.0, V13.0.88"
        /*0030*/ 	.string	"Build cuda_13.0.r13.0/compiler.36424714_0"
        /*0030*/ 	.string	"-arch sm_100 -m 64 "



//--------------------- .note.nv.cuinfo           --------------------------
	.section	.note.nv.cuinfo,"",@"SHT_NOTE"
	.sectionflags	@"SHF_NOTE_NV_CUINFO"
        /*0018*/ 	.short	0x0002
        /*001a*/ 	.short	0x0064
        /*001c*/ 	.short	0x0082
	.zero		2


//--------------------- .nv.info                  --------------------------
	.section	.nv.info,"",@"SHT_CUDA_INFO"
	.align	4


	//----- nvinfo : EIATTR_REGCOUNT
	.align		4
        /*0000*/ 	.byte	0x04, 0x2f
        /*0002*/ 	.short	(.L_1 - .L_0)
	.align		4
.L_0:
        /*0004*/ 	.word	index@(_Z7sum_gpuiPiS_S_)
        /*0008*/ 	.word	0x0000001a


	//----- nvinfo : EIATTR_FRAME_SIZE
	.align		4
.L_1:
        /*000c*/ 	.byte	0x04, 0x11
        /*000e*/ 	.short	(.L_3 - .L_2)
	.align		4
.L_2:
        /*0010*/ 	.word	index@(_Z7sum_gpuiPiS_S_)
        /*0014*/ 	.word	0x00000000


	//----- nvinfo : EIATTR_MIN_STACK_SIZE
	.align		4
.L_3:
        /*0018*/ 	.byte	0x04, 0x12
        /*001a*/ 	.short	(.L_5 - .L_4)
	.align		4
.L_4:
        /*001c*/ 	.word	index@(_Z7sum_gpuiPiS_S_)
        /*0020*/ 	.word	0x00000000
.L_5:


//--------------------- .nv.compat                --------------------------
	.section	.nv.compat,"",@"SHT_CUDA_COMPAT_INFO"
	.align	4
        /*0000*/ 	.byte	0x02, 0x09, 0x00, 0x00, 0x02, 0x02, 0x01, 0x00, 0x02, 0x05, 0x05, 0x00, 0x03, 0x07, 0x01, 0x01
        /*0010*/ 	.byte	0x02, 0x03, 0x00, 0x00, 0x02, 0x06, 0x01, 0x00, 0x04, 0x0b, 0x08, 0x00, 0x09, 0x00, 0x00, 0x00
        /*0020*/ 	.byte	0x00, 0x00, 0x00, 0x00


//--------------------- .nv.info._Z7sum_gpuiPiS_S_ --------------------------
	.section	.nv.info._Z7sum_gpuiPiS_S_,"",@"SHT_CUDA_INFO"
	.sectionflags	@""
	.align	4


	//----- nvinfo : EIATTR_CUDA_API_VERSION
	.align		4
        /*0000*/ 	.byte	0x04, 0x37
        /*0002*/ 	.short	(.L_7 - .L_6)
.L_6:
        /*0004*/ 	.word	0x00000082


	//----- nvinfo : EIATTR_KPARAM_INFO
	.align		4
.L_7:
        /*0008*/ 	.byte	0x04, 0x17
        /*000a*/ 	.short	(.L_9 - .L_8)
.L_8:
        /*000c*/ 	.word	0x00000000
        /*0010*/ 	.short	0x0003
        /*0012*/ 	.short	0x0018
        /*0014*/ 	.byte	0x00, 0xf5, 0x21, 0x00


	//----- nvinfo : EIATTR_KPARAM_INFO
	.align		4
.L_9:
        /*0018*/ 	.byte	0x04, 0x17
        /*001a*/ 	.short	(.L_11 - .L_10)
.L_10:
        /*001c*/ 	.word	0x00000000
        /*0020*/ 	.short	0x0002
        /*0022*/ 	.short	0x0010
        /*0024*/ 	.byte	0x00, 0xf5, 0x21, 0x00


	//----- nvinfo : EIATTR_KPARAM_INFO
	.align		4
.L_11:
        /*0028*/ 	.byte	0x04, 0x17
        /*002a*/ 	.short	(.L_13 - .L_12)
.L_12:
        /*002c*/ 	.word	0x00000000
        /*0030*/ 	.short	0x0001
        /*0032*/ 	.short	0x0008
        /*0034*/ 	.byte	0x00, 0xf5, 0x21, 0x00


	//----- nvinfo : EIATTR_KPARAM_INFO
	.align		4
.L_13:
        /*0038*/ 	.byte	0x04, 0x17
        /*003a*/ 	.short	(.L_15 - .L_14)
.L_14:
        /*003c*/ 	.word	0x00000000
        /*0040*/ 	.short	0x0000
        /*0042*/ 	.short	0x0000
        /*0044*/ 	.byte	0x00, 0xf0, 0x11, 0x00


	//----- nvinfo : EIATTR_SPARSE_MMA_MASK
	.align		4
.L_15:
        /*0048*/ 	.byte	0x03, 0x50
        /*004a*/ 	.short	0x0000


	//----- nvinfo : EIATTR_MAXREG_COUNT
	.align		4
        /*004c*/ 	.byte	0x03, 0x1b
        /*004e*/ 	.short	0x00ff


	//----- nvinfo : EIATTR_MERCURY_ISA_VERSION
	.align		4
        /*0050*/ 	.byte	0x03, 0x5f
        /*0052*/ 	.short	0x0101


	//----- nvinfo : EIATTR_VRC_CTA_INIT_COUNT
	.align		4
        /*0054*/ 	.byte	0x02, 0x4a
	.zero		1
	.zero		1


	//----- nvinfo : EIATTR_EXIT_INSTR_OFFSETS
	.align		4
        /*0058*/ 	.byte	0x04, 0x1c
        /*005a*/ 	.short	(.L_17 - .L_16)


	//   ....[0]....
.L_16:
        /*005c*/ 	.word	0x00000090


	//   ....[1]....
        /*0060*/ 	.word	0x000003b0


	//   ....[2]....
        /*0064*/ 	.word	0x00000620


	//----- nvinfo : EIATTR_CRS_STACK_SIZE
	.align		4
.L_17:
        /*0068*/ 	.byte	0x04, 0x1e
        /*006a*/ 	.short	(.L_19 - .L_18)
.L_18:
        /*006c*/ 	.word	0x00000000


	//----- nvinfo : EIATTR_CBANK_PARAM_SIZE
	.align		4
.L_19:
        /*0070*/ 	.byte	0x03, 0x19
        /*0072*/ 	.short	0x0020


	//----- nvinfo : EIATTR_PARAM_CBANK
	.align		4
        /*0074*/ 	.byte	0x04, 0x0a
        /*0076*/ 	.short	(.L_21 - .L_20)
	.align		4
.L_20:
        /*0078*/ 	.word	index@(.nv.constant0._Z7sum_gpuiPiS_S_)
        /*007c*/ 	.short	0x0380
        /*007e*/ 	.short	0x0020


	//----- nvinfo : EIATTR_SW_WAR
	.align		4
.L_21:
        /*0080*/ 	.byte	0x04, 0x36
        /*0082*/ 	.short	(.L_23 - .L_22)
.L_22:
        /*0084*/ 	.word	0x00000008
.L_23:


//--------------------- .nv.callgraph             --------------------------
	.section	.nv.callgraph,"",@"SHT_CUDA_CALLGRAPH"
	.align	4
	.sectionentsize	8
	.align		4
        /*0000*/ 	.word	0x00000000
	.align		4
        /*0004*/ 	.word	0xffffffff
	.align		4
        /*0008*/ 	.word	0x00000000
	.align		4
        /*000c*/ 	.word	0xfffffffe
	.align		4
        /*0010*/ 	.word	0x00000000
	.align		4
        /*0014*/ 	.word	0xfffffffd
	.align		4
        /*0018*/ 	.word	0x00000000
	.align		4
        /*001c*/ 	.word	0xfffffffc


//--------------------- .text._Z7sum_gpuiPiS_S_   --------------------------
	.section	.text._Z7sum_gpuiPiS_S_,"ax",@progbits
	.align	128
        .global         _Z7sum_gpuiPiS_S_
        .type           _Z7sum_gpuiPiS_S_,@function
        .size           _Z7sum_gpuiPiS_S_,(.L_x_5 - _Z7sum_gpuiPiS_S_)
        .other          _Z7sum_gpuiPiS_S_,@"STO_CUDA_ENTRY STV_DEFAULT"
_Z7sum_gpuiPiS_S_:
.text._Z7sum_gpuiPiS_S_:
[----:B------:R-:W-:Y:S01]  /*0000*/  LDC R1, c[0x0][0x37c] ;  /* 0x0000df00ff017b82 */ /* 0x000fe20000000800 */
[----:B------:R-:W0:Y:S07]  /*0010*/  S2R R3, SR_TID.X ;  /* 0x0000000000037919 */ /* 0x000e2e0000002100 */
[----:B------:R-:W0:Y:S01]  /*0020*/  S2UR UR4, SR_CTAID.X ;  /* 0x00000000000479c3 */ /* 0x000e220000002500 */
[----:B------:R-:W1:Y:S07]  /*0030*/  LDCU UR6, c[0x0][0x380] ;  /* 0x00007000ff0677ac */ /* 0x000e6e0008000800 */
[----:B------:R-:W0:Y:S01]  /*0040*/  LDC R0, c[0x0][0x360] ;  /* 0x0000d800ff007b82 */ /* 0x000e220000000800 */
[----:B------:R-:W2:Y:S01]  /*0050*/  LDCU UR5, c[0x0][0x370] ;  /* 0x00006e00ff0577ac */ /* 0x000ea20008000800 */
[----:B0-----:R-:W-:-:S02]  /*0060*/  IMAD R3, R0, UR4, R3 ;  /* 0x0000000400037c24 */ /* 0x001fc4000f8e0203 */
[----:B--2---:R-:W-:-:S03]  /*0070*/  IMAD R0, R0, UR5, RZ ;  /* 0x0000000500007c24 */ /* 0x004fc6000f8e02ff */
[----:B-1----:R-:W-:-:S13]  /*0080*/  ISETP.GE.AND P0, PT, R3, UR6, PT ;  /* 0x0000000603007c0c */ /* 0x002fda000bf06270 */
[----:B------:R-:W-:Y:S05]  /*0090*/  @P0 EXIT ;  /* 0x000000000000094d */ /* 0x000fea0003800000 */
[----:B------:R-:W0:Y:S01]  /*00a0*/  I2F.U32.RP R8, R0 ;  /* 0x0000000000087306 */ /* 0x000e220000209000 */
[C---:B------:R-:W-:Y:S01]  /*00b0*/  IADD3 R2, PT, PT, R0.reuse, R3, RZ ;  /* 0x0000000300027210 */ /* 0x040fe20007ffe0ff */
[----:B------:R-:W-:Y:S01]  /*00c0*/  IMAD.MOV R9, RZ, RZ, -R0 ;  /* 0x000000ffff097224 */ /* 0x000fe200078e0a00 */
[----:B------:R-:W-:Y:S01]  /*00d0*/  ISETP.NE.U32.AND P2, PT, R0, RZ, PT ;  /* 0x000000ff0000720c */ /* 0x000fe20003f45070 */
[----:B------:R-:W1:Y:S01]  /*00e0*/  LDCU.64 UR4, c[0x0][0x358] ;  /* 0x00006b00ff0477ac */ /* 0x000e620008000a00 */
[C---:B------:R-:W-:Y:S01]  /*00f0*/  ISETP.GE.AND P0, PT, R2.reuse, UR6, PT ;  /* 0x0000000602007c0c */ /* 0x040fe2000bf06270 */
[----:B------:R-:W-:Y:S01]  /*0100*/  BSSY.RECONVERGENT B0, `(.L_x_0) ;  /* 0x000002a000007945 */ /* 0x000fe20003800200 */
[----:B------:R-:W-:Y:S02]  /*0110*/  VIMNMX R7, PT, PT, R2, UR6, !PT ;  /* 0x0000000602077c48 */ /* 0x000fe4000ffe0100 */
[----:B------:R-:W-:-:S04]  /*0120*/  SEL R6, RZ, 0x1, P0 ;  /* 0x00000001ff067807 */ /* 0x000fc80000000000 */
[----:B------:R-:W-:Y:S01]  /*0130*/  IADD3 R7, PT, PT, R7, -R2, -R6 ;  /* 0x8000000207077210 */ /* 0x000fe20007ffe806 */
[----:B0-----:R-:W0:Y:S02]  /*0140*/  MUFU.RCP R8, R8 ;  /* 0x0000000800087308 */ /* 0x001e240000001000 */
[----:B0-----:R-:W-:-:S06]  /*0150*/  IADD3 R4, PT, PT, R8, 0xffffffe, RZ ;  /* 0x0ffffffe08047810 */ /* 0x001fcc0007ffe0ff */
[----:B------:R0:W2:Y:S02]  /*0160*/  F2I.FTZ.U32.TRUNC.NTZ R5, R4 ;  /* 0x0000000400057305 */ /* 0x0000a4000021f000 */
[----:B0-----:R-:W-:Y:S02]  /*0170*/  IMAD.MOV.U32 R4, RZ, RZ, RZ ;  /* 0x000000ffff047224 */ /* 0x001fe400078e00ff */
[----:B--2---:R-:W-:-:S04]  /*0180*/  IMAD R9, R9, R5, RZ ;  /* 0x0000000509097224 */ /* 0x004fc800078e02ff */
[----:B------:R-:W-:-:S06]  /*0190*/  IMAD.HI.U32 R8, R5, R9, R4 ;  /* 0x0000000905087227 */ /* 0x000fcc00078e0004 */
[----:B------:R-:W-:-:S05]  /*01a0*/  IMAD.HI.U32 R5, R8, R7, RZ ;  /* 0x0000000708057227 */ /* 0x000fca00078e00ff */
[----:B------:R-:W-:-:S05]  /*01b0*/  IADD3 R2, PT, PT, -R5, RZ, RZ ;  /* 0x000000ff05027210 */ /* 0x000fca0007ffe1ff */
[----:B------:R-:W-:-:S05]  /*01c0*/  IMAD R7, R0, R2, R7 ;  /* 0x0000000200077224 */ /* 0x000fca00078e0207 */
[----:B------:R-:W-:-:S13]  /*01d0*/  ISETP.GE.U32.AND P0, PT, R7, R0, PT ;  /* 0x000000000700720c */ /* 0x000fda0003f06070 */
[----:B------:R-:W-:Y:S01]  /*01e0*/  @P0 IMAD.IADD R7, R7, 0x1, -R0 ;  /* 0x0000000107070824 */ /* 0x000fe200078e0a00 */
[----:B------:R-:W-:-:S04]  /*01f0*/  @P0 IADD3 R5, PT, PT, R5, 0x1, RZ ;  /* 0x0000000105050810 */ /* 0x000fc80007ffe0ff */
[----:B------:R-:W-:-:S13]  /*0200*/  ISETP.GE.U32.AND P1, PT, R7, R0, PT ;  /* 0x000000000700720c */ /* 0x000fda0003f26070 */
[----:B------:R-:W-:Y:S01]  /*0210*/  @P1 VIADD R5, R5, 0x1 ;  /* 0x0000000105051836 */ /* 0x000fe20000000000 */
[----:B------:R-:W-:-:S04]  /*0220*/  @!P2 LOP3.LUT R5, RZ, R0, RZ, 0x33, !PT ;  /* 0x00000000ff05a212 */ /* 0x000fc800078e33ff */
[----:B------:R-:W-:-:S04]  /*0230*/  IADD3 R2, PT, PT, R6, R5, RZ ;  /* 0x0000000506027210 */ /* 0x000fc80007ffe0ff */
[C---:B------:R-:W-:Y:S02]  /*0240*/  LOP3.LUT R4, R2.reuse, 0x3, RZ, 0xc0, !PT ;  /* 0x0000000302047812 */ /* 0x040fe400078ec0ff */
[----:B------:R-:W-:Y:S02]  /*0250*/  ISETP.GE.U32.AND P1, PT, R2, 0x3, PT ;  /* 0x000000030200780c */ /* 0x000fe40003f26070 */
[----:B------:R-:W-:-:S13]  /*0260*/  ISETP.NE.AND P0, PT, R4, 0x3, PT ;  /* 0x000000030400780c */ /* 0x000fda0003f05270 */
[----:B-1----:R-:W-:Y:S05]  /*0270*/  @!P0 BRA `(.L_x_1) ;  /* 0x0000000000488947 */ /* 0x002fea0003800000 */
[----:B------:R-:W0:Y:S01]  /*0280*/  LDC.64 R4, c[0x0][0x388] ;  /* 0x0000e200ff047b82 */ /* 0x000e220000000a00 */
[----:B------:R-:W-:-:S05]  /*0290*/  VIADD R2, R2, 0x1 ;  /* 0x0000000102027836 */ /* 0x000fca0000000000 */
[----:B------:R-:W-:Y:S02]  /*02a0*/  LOP3.LUT R2, R2, 0x3, RZ, 0xc0, !PT ;  /* 0x0000000302027812 */ /* 0x000fe400078ec0ff */
[----:B------:R-:W1:Y:S02]  /*02b0*/  LDC.64 R6, c[0x0][0x390] ;  /* 0x0000e400ff067b82 */ /* 0x000e640000000a00 */
[----:B------:R-:W-:-:S06]  /*02c0*/  IADD3 R2, PT, PT, -R2, RZ, RZ ;  /* 0x000000ff02027210 */ /* 0x000fcc0007ffe1ff */
[----:B------:R-:W2:Y:S02]  /*02d0*/  LDC.64 R8, c[0x0][0x398] ;  /* 0x0000e600ff087b82 */ /* 0x000ea40000000a00 */
.L_x_2:
[----:B-1----:R-:W-:-:S04]  /*02e0*/  IMAD.WIDE R12, R3, 0x4, R6 ;  /* 0x00000004030c7825 */ /* 0x002fc800078e0206 */
[C---:B0-----:R-:W-:Y:S02]  /*02f0*/  IMAD.WIDE R14, R3.reuse, 0x4, R4 ;  /* 0x00000004030e7825 */ /* 0x041fe400078e0204 */
[----:B---3--:R-:W3:Y:S02]  /*0300*/  LDG.E R13, desc[UR4][R12.64] ;  /* 0x000000040c0d7981 */ /* 0x008ee4000c1e1900 */
[----:B--2---:R-:W-:Y:S02]  /*0310*/  IMAD.WIDE R10, R3, 0x4, R8 ;  /* 0x00000004030a7825 */ /* 0x004fe400078e0208 */
[----:B------:R-:W3:Y:S04]  /*0320*/  LDG.E R14, desc[UR4][R14.64] ;  /* 0x000000040e0e7981 */ /* 0x000ee8000c1e1900 */
[----:B------:R-:W3:Y:S01]  /*0330*/  LDG.E R16, desc[UR4][R10.64] ;  /* 0x000000040a107981 */ /* 0x000ee2000c1e1900 */
[----:B------:R-:W-:-:S05]  /*0340*/  VIADD R2, R2, 0x1 ;  /* 0x0000000102027836 */ /* 0x000fca0000000000 */
[----:B------:R-:W-:Y:S02]  /*0350*/  ISETP.NE.AND P0, PT, R2, RZ, PT ;  /* 0x000000ff0200720c */ /* 0x000fe40003f05270 */
[----:B------:R-:W-:Y:S02]  /*0360*/  IADD3 R3, PT, PT, R0, R3, RZ ;  /* 0x0000000300037210 */ /* 0x000fe40007ffe0ff */
[----:B---3--:R-:W-:-:S05]  /*0370*/  IADD3 R17, PT, PT, R16, R13, R14 ;  /* 0x0000000d10117210 */ /* 0x008fca0007ffe00e */
[----:B------:R3:W-:Y:S04]  /*0380*/  STG.E desc[UR4][R10.64], R17 ;  /* 0x000000110a007986 */ /* 0x0007e8000c101904 */
[----:B------:R-:W-:Y:S05]  /*0390*/  @P0 BRA `(.L_x_2) ;  /* 0xfffffffc00d00947 */ /* 0x000fea000383ffff */
.L_x_1:
[----:B------:R-:W-:Y:S05]  /*03a0*/  BSYNC.RECONVERGENT B0 ;  /* 0x0000000000007941 */ /* 0x000fea0003800200 */
.L_x_0:
[----:B------:R-:W-:Y:S05]  /*03b0*/  @!P1 EXIT ;  /* 0x000000000000994d */ /* 0x000fea0003800000 */
.L_x_3:
[----:B------:R-:W3:Y:S08]  /*03c0*/  LDC.64 R4, c[0x0][0x388] ;  /* 0x0000e200ff047b82 */ /* 0x000ef00000000a00 */
[----:B0-----:R-:W0:Y:S08]  /*03d0*/  LDC.64 R6, c[0x0][0x390] ;  /* 0x0000e400ff067b82 */ /* 0x001e300000000a00 */
[----:B------:R-:W1:Y:S01]  /*03e0*/  LDC.64 R8, c[0x0][0x398] ;  /* 0x0000e600ff087b82 */ /* 0x000e620000000a00 */
[----:B---3--:R-:W-:-:S05]  /*03f0*/  IMAD.WIDE R10, R3, 0x4, R4 ;  /* 0x00000004030a7825 */ /* 0x008fca00078e0204 */
[----:B------:R-:W2:Y:S01]  /*0400*/  LDG.E R2, desc[UR4][R10.64] ;  /* 0x000000040a027981 */ /* 0x000ea2000c1e1900 */
[----:B0-----:R-:W-:-:S05]  /*0410*/  IMAD.WIDE R12, R3, 0x4, R6 ;  /* 0x00000004030c7825 */ /* 0x001fca00078e0206 */
[----:B------:R-:W2:Y:S01]  /*0420*/  LDG.E R5, desc[UR4][R12.64] ;  /* 0x000000040c057981 */ /* 0x000ea2000c1e1900 */
[----:B-1----:R-:W-:-:S05]  /*0430*/  IMAD.WIDE R16, R3, 0x4, R8 ;  /* 0x0000000403107825 */ /* 0x002fca00078e0208 */
[----:B------:R-:W2:Y:S01]  /*0440*/  LDG.E R4, desc[UR4][R16.64] ;  /* 0x0000000410047981 */ /* 0x000ea2000c1e1900 */
[----:B------:R-:W-:-:S04]  /*0450*/  IMAD.WIDE R6, R0, 0x4, R12 ;  /* 0x0000000400067825 */ /* 0x000fc800078e020c */
[----:B------:R-:W-:Y:S01]  /*0460*/  IMAD.WIDE R8, R0, 0x4, R16 ;  /* 0x0000000400087825 */ /* 0x000fe200078e0210 */
[----:B--2---:R-:W-:-:S03]  /*0470*/  IADD3 R19, PT, PT, R4, R5, R2 ;  /* 0x0000000504137210 */ /* 0x004fc60007ffe002 */
[C---:B------:R-:W-:Y:S02]  /*0480*/  IMAD.WIDE R4, R0.reuse, 0x4, R10 ;  /* 0x0000000400047825 */ /* 0x040fe400078e020a */
[----:B------:R0:W-:Y:S04]  /*0490*/  STG.E desc[UR4][R16.64], R19 ;  /* 0x0000001310007986 */ /* 0x0001e8000c101904 */
[----:B------:R-:W2:Y:S04]  /*04a0*/  LDG.E R2, desc[UR4][R4.64] ;  /* 0x0000000404027981 */ /* 0x000ea8000c1e1900 */
[----:B------:R-:W2:Y:S04]  /*04b0*/  LDG.E R15, desc[UR4][R6.64] ;  /* 0x00000004060f7981 */ /* 0x000ea8000c1e1900 */
        /* <DEDUP_REMOVED lines=8> */
[----:B0-----:R-:W2:Y:S01]  /*0540*/  LDG.E R16, desc[UR4][R14.64] ;  /* 0x000000040e107981 */ /* 0x001ea2000c1e1900 */
[----:B------:R-:W-:-:S04]  /*0550*/  IMAD.WIDE R4, R0, 0x4, R10 ;  /* 0x0000000400047825 */ /* 0x000fc800078e020a */
[----:B------:R-:W-:Y:S01]  /*0560*/  IMAD.WIDE R6, R0, 0x4, R12 ;  /* 0x0000000400067825 */ /* 0x000fe200078e020c */
[----:B--2---:R-:W-:-:S03]  /*0570*/  IADD3 R23, PT, PT, R16, R23, R2 ;  /* 0x0000001710177210 */ /* 0x004fc60007ffe002 */
[C---:B------:R-:W-:Y:S02]  /*0580*/  IMAD.WIDE R16, R0.reuse, 0x4, R14 ;  /* 0x0000000400107825 */ /* 0x040fe400078e020e */
[----:B------:R0:W-:Y:S04]  /*0590*/  STG.E desc[UR4][R14.64], R23 ;  /* 0x000000170e007986 */ /* 0x0001e8000c101904 */
[----:B------:R-:W1:Y:S04]  /*05a0*/  LDG.E R4, desc[UR4][R4.64] ;  /* 0x0000000404047981 */ /* 0x000e68000c1e1900 */
[----:B------:R-:W1:Y:S04]  /*05b0*/  LDG.E R7, desc[UR4][R6.64] ;  /* 0x0000000406077981 */ /* 0x000e68000c1e1900 */
[----:B------:R-:W1:Y:S01]  /*05c0*/  LDG.E R2, desc[UR4][R16.64] ;  /* 0x0000000410027981 */ /* 0x000e62000c1e1900 */
[----:B------:R-:W-:-:S04]  /*05d0*/  LEA R3, R0, R3, 0x2 ;  /* 0x0000000300037211 */ /* 0x000fc800078e10ff */
[----:B------:R-:W-:Y:S02]  /*05e0*/  ISETP.GE.AND P0, PT, R3, UR6, PT ;  /* 0x0000000603007c0c */ /* 0x000fe4000bf06270 */
[----:B-1----:R-:W-:-:S05]  /*05f0*/  IADD3 R9, PT, PT, R2, R7, R4 ;  /* 0x0000000702097210 */ /* 0x002fca0007ffe004 */
[----:B------:R0:W-:Y:S06]  /*0600*/  STG.E desc[UR4][R16.64], R9 ;  /* 0x0000000910007986 */ /* 0x0001ec000c101904 */
[----:B------:R-:W-:Y:S05]  /*0610*/  @!P0 BRA `(.L_x_3) ;  /* 0xfffffffc00688947 */ /* 0x000fea000383ffff */
[----:B------:R-:W-:Y:S05]  /*0620*/  EXIT ;  /* 0x000000000000794d */ /* 0x000fea0003800000 */
.L_x_4:
[----:B------:R-:W-:-:S00]  /*0630*/  BRA `(.L_x_4) ;  /* 0xfffffffc00fc7947 */ /* 0x000fc0000383ffff */
[----:B------:R-:W-:-:S00]  /*0640*/  NOP ;  /* 0x0000000000007918 */ /* 0x000fc00000000000 */
        /* <DEDUP_REMOVED lines=11> */
.L_x_5:


//--------------------- .nv.shared.reserved.0     --------------------------
	.section	.nv.shared.reserved.0,"aw",@nobits
	.weak		__nv_reservedSMEM_offset_0_alias
	.size		__nv_reservedSMEM_offset_0_alias, 0, 64
	.other		__nv_reservedSMEM_offset_0_alias,@"STO_CUDA_RESERVED_SHARED STV_DEFAULT"
__nv_reservedSMEM_offset_0_alias:
	.zero		0
	.zero		64


//--------------------- .nv.constant0._Z7sum_gpuiPiS_S_ --------------------------
	.section	.nv.constant0._Z7sum_gpuiPiS_S_,"a",@progbits
	.sectionflags	@""
	.align	4
.nv.constant0._Z7sum_gpuiPiS_S_:
	.zero		928


//--------------------- SYMBOLS --------------------------

	.type		.nv.reservedSmem.offset0,@object
	.size		.nv.reservedSmem.offset0,0x4
